	.headerflags	@"EF_CUDA_TEXMODE_UNIFIED EF_CUDA_64BIT_ADDRESS EF_CUDA_SM86 EF_CUDA_VIRTUAL_SM(EF_CUDA_SM86)"
	.elftype	@"ET_EXEC"


//--------------------- .nv.info                  --------------------------
	.section	.nv.info,"",@"SHT_CUDA_INFO"
	.align	4


	//----- nvinfo : EIATTR_REGCOUNT
	.align		4
        /*0000*/ 	.byte	0x04, 0x2f
        /*0002*/ 	.short	(.L_3 - .L_2)
	.align		4
.L_2:
        /*0004*/ 	.word	index@(triton_poi_fused__to_copy_cat_3)
        /*0008*/ 	.word	0x00000016


	//----- nvinfo : EIATTR_MIN_STACK_SIZE
	.align		4
.L_3:
        /*000c*/ 	.byte	0x04, 0x12
        /*000e*/ 	.short	(.L_5 - .L_4)
	.align		4
.L_4:
        /*0010*/ 	.word	index@(triton_poi_fused__to_copy_cat_3)
        /*0014*/ 	.word	0x00000020


	//----- nvinfo : EIATTR_FRAME_SIZE
	.align		4
.L_5:
        /*0018*/ 	.byte	0x04, 0x11
        /*001a*/ 	.short	(.L_7 - .L_6)
	.align		4
.L_6:
        /*001c*/ 	.word	index@(triton_poi_fused__to_copy_cat_3)
        /*0020*/ 	.word	0x00000020


	//----- nvinfo : EIATTR_MIN_STACK_SIZE
	.align		4
.L_7:
        /*0024*/ 	.byte	0x04, 0x12
        /*0026*/ 	.short	(.L_9 - .L_8)
	.align		4
.L_8:
        /*0028*/ 	.word	index@(triton_poi_fused__to_copy_cat_3)
        /*002c*/ 	.word	0x00000020
.L_9:


//--------------------- .nv.info.triton_poi_fused__to_copy_cat_3 --------------------------
	.section	.nv.info.triton_poi_fused__to_copy_cat_3,"",@"SHT_CUDA_INFO"
	.sectionflags	@""
	.align	4


	//----- nvinfo : EIATTR_CUDA_API_VERSION
	.align		4
        /*0000*/ 	.byte	0x04, 0x37
        /*0002*/ 	.short	(.L_11 - .L_10)
.L_10:
        /*0004*/ 	.word	0x0000007c


	//----- nvinfo : EIATTR_SW2861232_WAR
	.align		4
.L_11:
        /*0008*/ 	.byte	0x01, 0x35
	.zero		2


	//----- nvinfo : EIATTR_PARAM_CBANK
	.align		4
        /*000c*/ 	.byte	0x04, 0x0a
        /*000e*/ 	.short	(.L_13 - .L_12)
	.align		4
.L_12:
        /*0010*/ 	.word	index@(.nv.constant0.triton_poi_fused__to_copy_cat_3)
        /*0014*/ 	.short	0x0160
        /*0016*/ 	.short	0x0020


	//----- nvinfo : EIATTR_CBANK_PARAM_SIZE
	.align		4
.L_13:
        /*0018*/ 	.byte	0x03, 0x19
        /*001a*/ 	.short	0x0020


	//----- nvinfo : EIATTR_KPARAM_INFO
	.align		4
        /*001c*/ 	.byte	0x04, 0x17
        /*001e*/ 	.short	(.L_15 - .L_14)
.L_14:
        /*0020*/ 	.word	0x00000000
        /*0024*/ 	.short	0x0003
        /*0026*/ 	.short	0x0018
        /*0028*/ 	.byte	0x00, 0xf4, 0x21, 0x00


	//----- nvinfo : EIATTR_KPARAM_INFO
	.align		4
.L_15:
        /*002c*/ 	.byte	0x04, 0x17
        /*002e*/ 	.short	(.L_17 - .L_16)
.L_16:
        /*0030*/ 	.word	0x00000000
        /*0034*/ 	.short	0x0002
        /*0036*/ 	.short	0x0010
        /*0038*/ 	.byte	0x00, 0xf0, 0x11, 0x00


	//----- nvinfo : EIATTR_KPARAM_INFO
	.align		4
.L_17:
        /*003c*/ 	.byte	0x04, 0x17
        /*003e*/ 	.short	(.L_19 - .L_18)
.L_18:
        /*0040*/ 	.word	0x00000000
        /*0044*/ 	.short	0x0001
        /*0046*/ 	.short	0x0008
        /*0048*/ 	.byte	0x00, 0xf4, 0x21, 0x00


	//----- nvinfo : EIATTR_KPARAM_INFO
	.align		4
.L_19:
        /*004c*/ 	.byte	0x04, 0x17
        /*004e*/ 	.short	(.L_21 - .L_20)
.L_20:
        /*0050*/ 	.word	0x00000000
        /*0054*/ 	.short	0x0000
        /*0056*/ 	.short	0x0000
        /*0058*/ 	.byte	0x00, 0xf4, 0x21, 0x00


	//----- nvinfo : EIATTR_MAXREG_COUNT
	.align		4
.L_21:
        /*005c*/ 	.byte	0x03, 0x1b
        /*005e*/ 	.short	0x00ff


	//----- nvinfo : EIATTR_EXIT_INSTR_OFFSETS
	.align		4
        /*0060*/ 	.byte	0x04, 0x1c
        /*0062*/ 	.short	(.L_23 - .L_22)


	//   ....[0]....
.L_22:
        /*0064*/ 	.word	0x00001900


	//   ....[1]....
        /*0068*/ 	.word	0x00001920


	//----- nvinfo : EIATTR_REQNTID
	.align		4
.L_23:
        /*006c*/ 	.byte	0x04, 0x10
        /*006e*/ 	.short	(.L_25 - .L_24)
.L_24:
        /*0070*/ 	.word	0x00000080
        /*0074*/ 	.word	0x00000001
        /*0078*/ 	.word	0x00000001


	//----- nvinfo : EIATTR_CRS_STACK_SIZE
	.align		4
.L_25:
        /*007c*/ 	.byte	0x04, 0x1e
        /*007e*/ 	.short	(.L_27 - .L_26)
.L_26:
        /*0080*/ 	.word	0x00000000
.L_27:


//--------------------- .nv.callgraph             --------------------------
	.section	.nv.callgraph,"",@"SHT_CUDA_CALLGRAPH"
	.align	4
	.sectionentsize	8
	.align		4
        /*0000*/ 	.word	0x00000000
	.align		4
        /*0004*/ 	.word	0xffffffff
	.align		4
        /*0008*/ 	.word	0x00000000
	.align		4
        /*000c*/ 	.word	0xfffffffe
	.align		4
        /*0010*/ 	.word	0x00000000
	.align		4
        /*0014*/ 	.word	0xfffffffd
	.align		4
        /*0018*/ 	.word	0x00000000
	.align		4
        /*001c*/ 	.word	0xfffffffc


//--------------------- .nv.rel.action            --------------------------
	.section	.nv.rel.action,"",@"SHT_CUDA_RELOCINFO"
	.align	8
	.sectionentsize	8
        /*0000*/ 	.byte	0x73, 0x00, 0x00, 0x00, 0x00, 0x00, 0x00, 0x00, 0x00, 0x00, 0x00, 0x11, 0x25, 0x00, 0x05, 0x36


//--------------------- .nv.constant4             --------------------------
	.section	.nv.constant4,"a",@progbits
	.align	8
	.align		8
.nv.constant4:
        /*0000*/ 	.dword	_$_str
	.align		8
        /*0008*/ 	.dword	__cudart_i2opi_f


//--------------------- .nv.constant2.triton_poi_fused__to_copy_cat_3 --------------------------
	.section	.nv.constant2.triton_poi_fused__to_copy_cat_3,"a",@progbits
	.sectionflags	@""
	.align	4
.nv.constant2.triton_poi_fused__to_copy_cat_3:
        /*0000*/ 	.byte	0x19, 0x2d, 0x44, 0x54, 0xfb, 0x21, 0xf9, 0x3b


//--------------------- .nv.constant0.triton_poi_fused__to_copy_cat_3 --------------------------
	.section	.nv.constant0.triton_poi_fused__to_copy_cat_3,"a",@progbits
	.sectionflags	@""
	.align	4
.nv.constant0.triton_poi_fused__to_copy_cat_3:
	.zero		384


//--------------------- .text.triton_poi_fused__to_copy_cat_3 --------------------------
	.section	.text.triton_poi_fused__to_copy_cat_3,"ax",@progbits
	.sectioninfo	@"SHI_REGISTERS=22"
	.align	128
        .global         triton_poi_fused__to_copy_cat_3
        .type           triton_poi_fused__to_copy_cat_3,@function
        .size           triton_poi_fused__to_copy_cat_3,(.L_x_13 - triton_poi_fused__to_copy_cat_3)
        .other          triton_poi_fused__to_copy_cat_3,@"STO_CUDA_ENTRY STV_DEFAULT"
triton_poi_fused__to_copy_cat_3:
.text.triton_poi_fused__to_copy_cat_3:
[----:B------:R-:W-:Y:S02]  /*0000*/  IMAD.MOV.U32 R1, RZ, RZ, c[0x0][0x28] ;  /* 0x00000a00ff017624 */ /* 0x000fe400078e00ff */
[----:B------:R-:W0:Y:S01]  /*0010*/  S2R R0, SR_TID.X ;  /* 0x0000000000007919 */ /* 0x000e220000002100 */
[----:B------:R-:W-:Y:S01]  /*0020*/  IMAD.MOV.U32 R9, RZ, RZ, 0x4 ;  /* 0x00000004ff097424 */ /* 0x000fe200078e00ff */
[----:B------:R-:W-:Y:S01]  /*0030*/  ULDC.64 UR4, c[0x0][0x118] ;  /* 0x0000460000047ab9 */ /* 0x000fe20000000a00 */
[----:B------:R-:W-:Y:S01]  /*0040*/  IADD3 R1, R1, -0x20, RZ ;  /* 0xffffffe001017810 */ /* 0x000fe20007ffe0ff */
[----:B------:R-:W1:Y:S01]  /*0050*/  S2R R7, SR_CTAID.X ;  /* 0x0000000000077919 */ /* 0x000e620000002500 */
[----:B0-----:R-:W-:Y:S01]  /*0060*/  IMAD.SHL.U32 R0, R0, 0x2, RZ ;  /* 0x0000000200007824 */ /* 0x001fe200078e00ff */
[----:B-1----:R-:W-:-:S04]  /*0070*/  SHF.R.S32.HI R2, RZ, 0x17, R7 ;  /* 0x00000017ff027819 */ /* 0x002fc80000011407 */
[----:B------:R-:W-:Y:S02]  /*0080*/  LOP3.LUT R0, R0, 0xfe, RZ, 0xc0, !PT ;  /* 0x000000fe00007812 */ /* 0x000fe400078ec0ff */
[----:B------:R-:W-:-:S03]  /*0090*/  SGXT R2, R2, 0x1 ;  /* 0x000000010202781a */ /* 0x000fc60000000200 */
[----:B------:R-:W-:-:S05]  /*00a0*/  IMAD R7, R7, 0x100, R0 ;  /* 0x0000010007077824 */ /* 0x000fca00078e0200 */
[----:B------:R-:W-:-:S04]  /*00b0*/  LEA.HI R0, R2, R7, RZ, 0x8 ;  /* 0x0000000702007211 */ /* 0x000fc800078f40ff */
[----:B------:R-:W-:Y:S02]  /*00c0*/  LOP3.LUT R4, R0, 0xffffff00, RZ, 0xc0, !PT ;  /* 0xffffff0000047812 */ /* 0x000fe400078ec0ff */
[----:B------:R-:W-:Y:S01]  /*00d0*/  SHF.R.S32.HI R8, RZ, 0x8, R0 ;  /* 0x00000008ff087819 */ /* 0x000fe20000011400 */
[----:B------:R-:W-:Y:S02]  /*00e0*/  IMAD.MOV.U32 R0, RZ, RZ, RZ ;  /* 0x000000ffff007224 */ /* 0x000fe400078e00ff */
[----:B------:R-:W-:Y:S02]  /*00f0*/  IMAD.IADD R13, R7, 0x1, -R4 ;  /* 0x00000001070d7824 */ /* 0x000fe400078e0a04 */
[----:B------:R-:W-:-:S03]  /*0100*/  IMAD.WIDE R8, R8, R9, c[0x0][0x160] ;  /* 0x0000580008087625 */ /* 0x000fc600078e0209 */
[----:B------:R-:W-:-:S04]  /*0110*/  ISETP.GE.AND P1, PT, R13, 0x80, PT ;  /* 0x000000800d00780c */ /* 0x000fc80003f26270 */
[----:B------:R-:W-:-:S13]  /*0120*/  ISETP.LT.AND P0, PT, R7, 0x200, !P1 ;  /* 0x000002000700780c */ /* 0x000fda0004f01270 */
[----:B------:R-:W2:Y:S01]  /*0130*/  @P0 LDG.E.EL R0, [R8.64] ;  /* 0x0000000408000981 */ /* 0x000ea2000c2e1900 */
[----:B------:R-:W-:Y:S02]  /*0140*/  I2FP.F32.S32 R3, R13 ;  /* 0x0000000d00037245 */ /* 0x000fe40000201400 */
[----:B------:R-:W-:-:S03]  /*0150*/  MOV R6, RZ ;  /* 0x000000ff00067202 */ /* 0x000fc60000000f00 */
[----:B------:R-:W-:-:S03]  /*0160*/  FMUL R3, R3, -9.2103404998779296875 ;  /* 0xc1135d8e03037820 */ /* 0x000fc60000400000 */
[----:B------:R0:W5:Y:S01]  /*0170*/  @P0 LDG.E.EL R6, [R8.64] ;  /* 0x0000000408060981 */ /* 0x000162000c2e1900 */
[----:B------:R-:W-:Y:S01]  /*0180*/  FMUL R3, R3, 0.0078125 ;  /* 0x3c00000003037820 */ /* 0x000fe20000400000 */
[C---:B------:R-:W-:Y:S01]  /*0190*/  IADD3 R12, R7.reuse, 0x1, RZ ;  /* 0x00000001070c7810 */ /* 0x040fe20007ffe0ff */
[----:B------:R-:W-:Y:S01]  /*01a0*/  BSSY B0, `(.L_x_0) ;  /* 0x000004d000007945 */ /* 0x000fe20003800000 */
[----:B------:R-:W-:Y:S01]  /*01b0*/  ISETP.GE.AND P2, PT, R7, 0x200, PT ;  /* 0x000002000700780c */ /* 0x000fe20003f46270 */
[----:B------:R-:W-:Y:S01]  /*01c0*/  FMUL R4, R3, 1.4426950216293334961 ;  /* 0x3fb8aa3b03047820 */ /* 0x000fe20000400000 */
[----:B------:R-:W-:-:S04]  /*01d0*/  LEA.HI R2, R2, R12, RZ, 0x8 ;  /* 0x0000000c02027211 */ /* 0x000fc800078f40ff */
[----:B------:R-:W-:-:S13]  /*01e0*/  FSETP.GEU.AND P0, PT, R4, -126, PT ;  /* 0xc2fc00000400780b */ /* 0x000fda0003f0e000 */
[----:B------:R-:W-:-:S04]  /*01f0*/  @!P0 FMUL R4, R4, 0.5 ;  /* 0x3f00000004048820 */ /* 0x000fc80000400000 */
[----:B------:R-:W1:Y:S02]  /*0200*/  MUFU.EX2 R3, R4 ;  /* 0x0000000400037308 */ /* 0x000e640000000800 */
[----:B-1----:R-:W-:Y:S01]  /*0210*/  @!P0 FMUL R3, R3, R3 ;  /* 0x0000000303038220 */ /* 0x002fe20000400000 */
[----:B--2---:R-:W-:-:S04]  /*0220*/  FMUL R0, R0, 1000 ;  /* 0x447a000000007820 */ /* 0x004fc80000400000 */
[----:B------:R-:W-:Y:S01]  /*0230*/  FMUL R14, R0, R3 ;  /* 0x00000003000e7220 */ /* 0x000fe20000400000 */
[----:B------:R-:W-:-:S03]  /*0240*/  LOP3.LUT R3, R2, 0xffffff00, RZ, 0xc0, !PT ;  /* 0xffffff0002037812 */ /* 0x000fc600078ec0ff */
[C---:B------:R-:W-:Y:S01]  /*0250*/  FMUL R5, R14.reuse, 0.63661974668502807617 ;  /* 0x3f22f9830e057820 */ /* 0x040fe20000400000 */
[----:B------:R-:W-:Y:S01]  /*0260*/  FADD.FTZ R4, |R14|, -RZ ;  /* 0x800000ff0e047221 */ /* 0x000fe20000010200 */
[----:B------:R-:W-:-:S04]  /*0270*/  IMAD.IADD R12, R12, 0x1, -R3 ;  /* 0x000000010c0c7824 */ /* 0x000fc800078e0a03 */
[----:B------:R-:W1:Y:S01]  /*0280*/  F2I.FTZ.NTZ R5, R5 ;  /* 0x0000000500057305 */ /* 0x000e620000213100 */
[----:B------:R-:W-:Y:S02]  /*0290*/  FSETP.GE.AND P0, PT, R4, 105615, PT ;  /* 0x47ce47800400780b */ /* 0x000fe40003f06000 */
[----:B------:R-:W-:-:S05]  /*02a0*/  I2FP.F32.S32 R0, R12 ;  /* 0x0000000c00007245 */ /* 0x000fca0000201400 */
[----:B------:R-:W-:-:S04]  /*02b0*/  FMUL R0, R0, -9.2103404998779296875 ;  /* 0xc1135d8e00007820 */ /* 0x000fc80000400000 */
[----:B------:R-:W-:Y:S01]  /*02c0*/  FMUL R0, R0, 0.0078125 ;  /* 0x3c00000000007820 */ /* 0x000fe20000400000 */
[----:B-1----:R-:W-:-:S03]  /*02d0*/  I2FP.F32.S32 R3, R5 ;  /* 0x0000000500037245 */ /* 0x002fc60000201400 */
[----:B------:R-:W-:Y:S02]  /*02e0*/  FMUL R15, R0, 1.4426950216293334961 ;  /* 0x3fb8aa3b000f7820 */ /* 0x000fe40000400000 */
[----:B------:R-:W-:-:S04]  /*02f0*/  FFMA.FTZ R2, R3, -1.5707962512969970703, R14 ;  /* 0xbfc90fda03027823 */ /* 0x000fc8000001000e */
[----:B------:R-:W-:-:S04]  /*0300*/  FFMA.FTZ R2, R3, -7.5497894158615963534e-08, R2 ;  /* 0xb3a2216803027823 */ /* 0x000fc80000010002 */
[----:B------:R-:W-:Y:S01]  /*0310*/  FFMA.FTZ R2, R3, -5.3903029534742383927e-15, R2 ;  /* 0xa7c234c503027823 */ /* 0x000fe20000010002 */
[----:B------:R-:W-:Y:S05]  /*0320*/  @!P0 BRA `(.L_x_1) ;  /* 0x0000034000008947 */ /* 0x000fea0003800000 */
[----:B0-----:R-:W-:-:S13]  /*0330*/  FSETP.NEU.AND P0, PT, R4, +INF , PT ;  /* 0x7f8000000400780b */ /* 0x001fda0003f0d000 */
[----:B------:R-:W-:Y:S01]  /*0340*/  @!P0 FMUL.FTZ R2, RZ, R14 ;  /* 0x0000000eff028220 */ /* 0x000fe20000410000 */
[----:B------:R-:W-:Y:S01]  /*0350*/  @!P0 IMAD.MOV.U32 R5, RZ, RZ, RZ ;  /* 0x000000ffff058224 */ /* 0x000fe200078e00ff */
[----:B------:R-:W-:Y:S05]  /*0360*/  @!P0 BRA `(.L_x_1) ;  /* 0x0000030000008947 */ /* 0x000fea0003800000 */
[----:B------:R-:W-:Y:S01]  /*0370*/  SHF.R.U32.HI R19, RZ, 0x17, R14 ;  /* 0x00000017ff137819 */ /* 0x000fe2000001160e */
[----:B------:R-:W-:Y:S02]  /*0380*/  IMAD.SHL.U32 R3, R14, 0x100, RZ ;  /* 0x000001000e037824 */ /* 0x000fe400078e00ff */
[----:B------:R-:W-:Y:S01]  /*0390*/  IMAD.MOV.U32 R0, RZ, RZ, RZ ;  /* 0x000000ffff007224 */ /* 0x000fe200078e00ff */
[----:B------:R-:W-:Y:S01]  /*03a0*/  LOP3.LUT R2, R19, 0xe0, RZ, 0xc0, !PT ;  /* 0x000000e013027812 */ /* 0x000fe200078ec0ff */
[----:B------:R-:W-:Y:S01]  /*03b0*/  IMAD.MOV.U32 R5, RZ, RZ, RZ ;  /* 0x000000ffff057224 */ /* 0x000fe200078e00ff */
[----:B------:R-:W-:Y:S01]  /*03c0*/  LOP3.LUT R3, R3, 0x80000000, RZ, 0xfc, !PT ;  /* 0x8000000003037812 */ /* 0x000fe200078efcff */
[----:B------:R-:W-:Y:S01]  /*03d0*/  IMAD.MOV.U32 R18, RZ, RZ, RZ ;  /* 0x000000ffff127224 */ /* 0x000fe200078e00ff */
[----:B------:R-:W-:-:S02]  /*03e0*/  IADD3 R4, R2, -0x80, RZ ;  /* 0xffffff8002047810 */ /* 0x000fc40007ffe0ff */
[----:B------:R-:W-:Y:S02]  /*03f0*/  MOV R2, R1 ;  /* 0x0000000100027202 */ /* 0x000fe40000000f00 */
[----:B------:R-:W-:Y:S02]  /*0400*/  SHF.R.U32.HI R4, RZ, 0x5, R4 ;  /* 0x00000005ff047819 */ /* 0x000fe40000011604 */
.L_x_2:
[----:B------:R-:W-:-:S04]  /*0410*/  IADD3 R16, P0, R5, c[0x4][0x8], RZ ;  /* 0x0100020005107a10 */ /* 0x000fc80007f1e0ff */
[----:B------:R-:W-:-:S06]  /*0420*/  IADD3.X R17, R18, c[0x4][0xc], RZ, P0, !PT ;  /* 0x0100030012117a10 */ /* 0x000fcc00007fe4ff */
[----:B------:R-:W2:Y:S01]  /*0430*/  LDG.E.CONSTANT R17, [R16.64] ;  /* 0x0000000410117981 */ /* 0x000ea2000c1e9900 */
[----:B------:R-:W-:Y:S01]  /*0440*/  IADD3 R5, P3, R5, 0x4, RZ ;  /* 0x0000000405057810 */ /* 0x000fe20007f7e0ff */
[----:B------:R-:W-:Y:S02]  /*0450*/  IMAD.MOV.U32 R10, RZ, RZ, R0 ;  /* 0x000000ffff0a7224 */ /* 0x000fe400078e0000 */
[----:B------:R-:W-:Y:S01]  /*0460*/  IMAD.MOV.U32 R11, RZ, RZ, RZ ;  /* 0x000000ffff0b7224 */ /* 0x000fe200078e00ff */
[----:B------:R-:W-:Y:S01]  /*0470*/  ISETP.NE.U32.AND P0, PT, R5, 0x18, PT ;  /* 0x000000180500780c */ /* 0x000fe20003f05070 */
[----:B------:R-:W-:-:S05]  /*0480*/  IMAD.X R18, RZ, RZ, R18, P3 ;  /* 0x000000ffff127224 */ /* 0x000fca00018e0612 */
[----:B------:R-:W-:Y:S01]  /*0490*/  ISETP.NE.AND.EX P0, PT, R18, RZ, PT, P0 ;  /* 0x000000ff1200720c */ /* 0x000fe20003f05300 */
[----:B--2---:R-:W-:-:S04]  /*04a0*/  IMAD.WIDE.U32 R10, R3, R17, R10 ;  /* 0x00000011030a7225 */ /* 0x004fc800078e000a */
[----:B------:R-:W-:Y:S01]  /*04b0*/  IMAD.MOV.U32 R0, RZ, RZ, R11 ;  /* 0x000000ffff007224 */ /* 0x000fe200078e000b */
[----:B------:R0:W-:Y:S02]  /*04c0*/  STL [R2], R10 ;  /* 0x0000000a02007387 */ /* 0x0001e40000100800 */
[----:B0-----:R-:W-:-:S05]  /*04d0*/  IADD3 R2, R2, 0x4, RZ ;  /* 0x0000000402027810 */ /* 0x001fca0007ffe0ff */
[----:B------:R-:W-:Y:S05]  /*04e0*/  @P0 BRA `(.L_x_2) ;  /* 0xffffff2000000947 */ /* 0x000fea000383ffff */
[----:B------:R-:W-:Y:S01]  /*04f0*/  LOP3.LUT P0, RZ, R14, 0xf800000, RZ, 0xc0, !PT ;  /* 0x0f8000000eff7812 */ /* 0x000fe2000780c0ff */
[----:B------:R-:W-:Y:S01]  /*0500*/  IMAD R18, R4, -0x4, R1 ;  /* 0xfffffffc04127824 */ /* 0x000fe200078e0201 */
[----:B------:R0:W-:Y:S04]  /*0510*/  STL [R1+0x18], R0 ;  /* 0x0000180001007387 */ /* 0x0001e80000100800 */
[----:B------:R-:W2:Y:S04]  /*0520*/  LDL R2, [R18+0x14] ;  /* 0x0000140012027983 */ /* 0x000ea80000100800 */
[----:B------:R-:W2:Y:S04]  /*0530*/  LDL R5, [R18+0x18] ;  /* 0x0000180012057983 */ /* 0x000ea80000100800 */
[----:B------:R-:W3:Y:S01]  /*0540*/  @P0 LDL R3, [R18+0x10] ;  /* 0x0000100012030983 */ /* 0x000ee20000100800 */
[----:B--2---:R-:W-:-:S02]  /*0550*/  SHF.L.W.U32.HI R5, R2, R19, R5 ;  /* 0x0000001302057219 */ /* 0x004fc40000010e05 */
[----:B---3--:R-:W-:Y:S02]  /*0560*/  @P0 SHF.L.W.U32.HI R2, R3, R19, R2 ;  /* 0x0000001303020219 */ /* 0x008fe40000010e02 */
[--C-:B0-----:R-:W-:Y:S02]  /*0570*/  SHF.R.U32.HI R0, RZ, 0x1e, R5.reuse ;  /* 0x0000001eff007819 */ /* 0x101fe40000011605 */
[C---:B------:R-:W-:Y:S01]  /*0580*/  SHF.L.W.U32.HI R3, R2.reuse, 0x2, R5 ;  /* 0x0000000202037819 */ /* 0x040fe20000010e05 */
[----:B------:R-:W-:Y:S01]  /*0590*/  IMAD.SHL.U32 R2, R2, 0x4, RZ ;  /* 0x0000000402027824 */ /* 0x000fe200078e00ff */
[----:B------:R-:W-:Y:S02]  /*05a0*/  ISETP.GE.AND P0, PT, R14, RZ, PT ;  /* 0x000000ff0e00720c */ /* 0x000fe40003f06270 */
[----:B------:R-:W-:Y:S02]  /*05b0*/  SHF.R.S32.HI R4, RZ, 0x1f, R3 ;  /* 0x0000001fff047819 */ /* 0x000fe40000011403 */
[----:B------:R-:W-:-:S02]  /*05c0*/  LEA.HI R5, R3, R0, RZ, 0x1 ;  /* 0x0000000003057211 */ /* 0x000fc400078f08ff */
[C---:B------:R-:W-:Y:S02]  /*05d0*/  LOP3.LUT R10, R4.reuse, R2, RZ, 0x3c, !PT ;  /* 0x00000002040a7212 */ /* 0x040fe400078e3cff */
[----:B------:R-:W-:Y:S01]  /*05e0*/  LOP3.LUT R11, R4, R3, RZ, 0x3c, !PT ;  /* 0x00000003040b7212 */ /* 0x000fe200078e3cff */
[----:B------:R-:W-:Y:S01]  /*05f0*/  IMAD.MOV R0, RZ, RZ, -R5 ;  /* 0x000000ffff007224 */ /* 0x000fe200078e0a05 */
[----:B------:R-:W-:-:S04]  /*0600*/  LOP3.LUT R14, R3, R14, RZ, 0x3c, !PT ;  /* 0x0000000e030e7212 */ /* 0x000fc800078e3cff */
[----:B------:R-:W0:Y:S01]  /*0610*/  I2F.F64.S64 R10, R10 ;  /* 0x0000000a000a7312 */ /* 0x000e220000301c00 */
[----:B------:R-:W-:Y:S02]  /*0620*/  ISETP.GE.AND P3, PT, R14, RZ, PT ;  /* 0x000000ff0e00720c */ /* 0x000fe40003f66270 */
[----:B------:R-:W-:Y:S01]  /*0630*/  @!P0 MOV R5, R0 ;  /* 0x0000000000058202 */ /* 0x000fe20000000f00 */
[----:B0-----:R-:W0:-:S10]  /*0640*/  DMUL R16, R10, c[0x2][0x0] ;  /* 0x008000000a107a28 */ /* 0x001e140000000000 */
[----:B0-----:R-:W0:Y:S02]  /*0650*/  F2F.F32.F64 R16, R16 ;  /* 0x0000001000107310 */ /* 0x001e240000301000 */
[----:B0-----:R-:W-:-:S06]  /*0660*/  FSEL R2, -R16, R16, !P3 ;  /* 0x0000001010027208 */ /* 0x001fcc0005800100 */
.L_x_1:
[----:B0-----:R-:W-:Y:S05]  /*0670*/  BSYNC B0 ;  /* 0x0000000000007941 */ /* 0x001fea0003800000 */
.L_x_0:
[----:B------:R-:W-:Y:S01]  /*0680*/  FSETP.GEU.AND P0, PT, R15, -126, PT ;  /* 0xc2fc00000f00780b */ /* 0x000fe20003f0e000 */
[----:B-----5:R-:W-:Y:S01]  /*0690*/  FMUL R6, R6, 1000 ;  /* 0x447a000006067820 */ /* 0x020fe20000400000 */
[C---:B------:R-:W-:Y:S01]  /*06a0*/  LOP3.LUT R0, R5.reuse, 0x1, RZ, 0xc0, !PT ;  /* 0x0000000105007812 */ /* 0x040fe200078ec0ff */
[----:B------:R-:W-:Y:S01]  /*06b0*/  FMUL.FTZ R11, R2, R2 ;  /* 0x00000002020b7220 */ /* 0x000fe20000410000 */
[----:B------:R-:W-:Y:S01]  /*06c0*/  IADD3 R10, R5, 0x1, RZ ;  /* 0x00000001050a7810 */ /* 0x000fe20007ffe0ff */
[----:B------:R-:W-:Y:S01]  /*06d0*/  IMAD.MOV.U32 R3, RZ, RZ, 0x3c0885e4 ;  /* 0x3c0885e4ff037424 */ /* 0x000fe200078e00ff */
[----:B------:R-:W-:Y:S01]  /*06e0*/  ISETP.NE.U32.AND P3, PT, R0, 0x1, PT ;  /* 0x000000010000780c */ /* 0x000fe20003f65070 */
[----:B------:R-:W-:Y:S01]  /*06f0*/  IMAD.MOV.U32 R0, RZ, RZ, -0x46b2bead ;  /* 0xb94d4153ff007424 */ /* 0x000fe200078e00ff */
[----:B------:R-:W-:Y:S01]  /*0700*/  BSSY B0, `(.L_x_3) ;  /* 0x000004e000007945 */ /* 0x000fe20003800000 */
[----:B------:R-:W-:-:S04]  /*0710*/  IMAD.MOV.U32 R5, RZ, RZ, -0x41d55558 ;  /* 0xbe2aaaa8ff057424 */ /* 0x000fc800078e00ff */
[----:B------:R-:W-:-:S04]  /*0720*/  @!P0 FMUL R15, R15, 0.5 ;  /* 0x3f0000000f0f8820 */ /* 0x000fc80000400000 */
[----:B------:R-:W0:Y:S02]  /*0730*/  MUFU.EX2 R17, R15 ;  /* 0x0000000f00117308 */ /* 0x000e240000000800 */
[----:B------:R-:W-:Y:S02]  /*0740*/  @P3 IMAD.MOV.U32 R3, RZ, RZ, 0x3d2aaabb ;  /* 0x3d2aaabbff033424 */ /* 0x000fe400078e00ff */
[----:B------:R-:W-:Y:S01]  /*0750*/  @P3 IMAD.MOV.U32 R5, RZ, RZ, -0x41000001 ;  /* 0xbeffffffff053424 */ /* 0x000fe200078e00ff */
[----:B0-----:R-:W-:Y:S01]  /*0760*/  @!P0 FMUL R17, R17, R17 ;  /* 0x0000001111118220 */ /* 0x001fe20000400000 */
[----:B------:R-:W-:-:S03]  /*0770*/  LOP3.LUT P0, RZ, R10, 0x2, RZ, 0xc0, !PT ;  /* 0x000000020aff7812 */ /* 0x000fc6000780c0ff */
[----:B------:R-:W-:Y:S01]  /*0780*/  FMUL R17, R6, R17 ;  /* 0x0000001106117220 */ /* 0x000fe20000400000 */
[----:B------:R-:W-:-:S03]  /*0790*/  @P3 IMAD.MOV.U32 R6, RZ, RZ, 0x37cbac00 ;  /* 0x37cbac00ff063424 */ /* 0x000fc600078e00ff */
[----:B------:R-:W-:Y:S01]  /*07a0*/  FMUL R4, R17, 0.63661974668502807617 ;  /* 0x3f22f98311047820 */ /* 0x000fe20000400000 */
[----:B------:R-:W-:Y:S01]  /*07b0*/  @P3 FFMA.FTZ R0, R11, R6, -0.0013887860113754868507 ;  /* 0xbab607ed0b003423 */ /* 0x000fe20000010006 */
[----:B------:R-:W-:-:S03]  /*07c0*/  FADD.FTZ R10, |R17|, -RZ ;  /* 0x800000ff110a7221 */ /* 0x000fc60000010200 */
[C---:B------:R-:W-:Y:S01]  /*07d0*/  FFMA.FTZ R6, R11.reuse, R0, R3 ;  /* 0x000000000b067223 */ /* 0x040fe20000010003 */
[----:B------:R-:W0:Y:S01]  /*07e0*/  F2I.FTZ.NTZ R4, R4 ;  /* 0x0000000400047305 */ /* 0x000e220000213100 */
[----:B------:R-:W-:Y:S02]  /*07f0*/  FSEL R0, R2, 1, !P3 ;  /* 0x3f80000002007808 */ /* 0x000fe40005800000 */
[----:B------:R-:W-:Y:S01]  /*0800*/  FSETP.GE.AND P3, PT, R10, 105615, PT ;  /* 0x47ce47800a00780b */ /* 0x000fe20003f66000 */
[C---:B------:R-:W-:Y:S02]  /*0810*/  FFMA.FTZ R5, R11.reuse, R6, R5 ;  /* 0x000000060b057223 */ /* 0x040fe40000010005 */
[----:B------:R-:W-:-:S04]  /*0820*/  FFMA.FTZ R11, R11, R0, RZ ;  /* 0x000000000b0b7223 */ /* 0x000fc800000100ff */
[----:B------:R-:W-:-:S04]  /*0830*/  FFMA.FTZ R0, R11, R5, R0 ;  /* 0x000000050b007223 */ /* 0x000fc80000010000 */
[----:B------:R-:W-:Y:S01]  /*0840*/  @P0 FFMA.FTZ R0, R0, -1, RZ ;  /* 0xbf80000000000823 */ /* 0x000fe200000100ff */
[----:B0-----:R-:W-:-:S05]  /*0850*/  I2FP.F32.S32 R2, R4 ;  /* 0x0000000400027245 */ /* 0x001fca0000201400 */
[----:B------:R-:W-:-:S04]  /*0860*/  FFMA.FTZ R3, R2, -1.5707962512969970703, R17 ;  /* 0xbfc90fda02037823 */ /* 0x000fc80000010011 */
[----:B------:R-:W-:-:S04]  /*0870*/  FFMA.FTZ R3, R2, -7.5497894158615963534e-08, R3 ;  /* 0xb3a2216802037823 */ /* 0x000fc80000010003 */
[----:B------:R-:W-:Y:S01]  /*0880*/  FFMA.FTZ R6, R2, -5.3903029534742383927e-15, R3 ;  /* 0xa7c234c502067823 */ /* 0x000fe20000010003 */
[----:B------:R-:W-:Y:S05]  /*0890*/  @!P3 BRA `(.L_x_4) ;  /* 0x000003400000b947 */ /* 0x000fea0003800000 */
[----:B------:R-:W-:-:S13]  /*08a0*/  FSETP.NEU.AND P0, PT, R10, +INF , PT ;  /* 0x7f8000000a00780b */ /* 0x000fda0003f0d000 */
[----:B------:R-:W-:Y:S01]  /*08b0*/  @!P0 FMUL.FTZ R6, RZ, R17 ;  /* 0x00000011ff068220 */ /* 0x000fe20000410000 */
[----:B------:R-:W-:Y:S01]  /*08c0*/  @!P0 MOV R4, RZ ;  /* 0x000000ff00048202 */ /* 0x000fe20000000f00 */
        /* <DEDUP_REMOVED lines=8> */
[----:B------:R-:W-:Y:S01]  /*0950*/  IADD3 R4, R3, -0x80, RZ ;  /* 0xffffff8003047810 */ /* 0x000fe20007ffe0ff */
[----:B------:R-:W-:-:S03]  /*0960*/  IMAD.MOV.U32 R3, RZ, RZ, R1 ;  /* 0x000000ffff037224 */ /* 0x000fc600078e0001 */
[----:B------:R-:W-:Y:S02]  /*0970*/  SHF.R.U32.HI R4, RZ, 0x5, R4 ;  /* 0x00000005ff047819 */ /* 0x000fe40000011604 */
.L_x_5:
[----:B------:R-:W-:-:S04]  /*0980*/  IADD3 R14, P0, R6, c[0x4][0x8], RZ ;  /* 0x01000200060e7a10 */ /* 0x000fc80007f1e0ff */
[----:B------:R-:W-:-:S06]  /*0990*/  IADD3.X R15, R16, c[0x4][0xc], RZ, P0, !PT ;  /* 0x01000300100f7a10 */ /* 0x000fcc00007fe4ff */
[----:B------:R-:W2:Y:S01]  /*09a0*/  LDG.E.CONSTANT R15, [R14.64] ;  /* 0x000000040e0f7981 */ /* 0x000ea2000c1e9900 */
[----:B------:R-:W-:Y:S01]  /*09b0*/  IADD3 R6, P3, R6, 0x4, RZ ;  /* 0x0000000406067810 */ /* 0x000fe20007f7e0ff */
[----:B------:R-:W-:Y:S01]  /*09c0*/  IMAD.MOV.U32 R11, RZ, RZ, RZ ;  /* 0x000000ffff0b7224 */ /* 0x000fe200078e00ff */
[----:B------:R-:W-:Y:S02]  /*09d0*/  MOV R10, R2 ;  /* 0x00000002000a7202 */ /* 0x000fe40000000f00 */
        /* <DEDUP_REMOVED lines=16> */
[----:B------:R-:W-:Y:S02]  /*0ae0*/  ISETP.GE.AND P0, PT, R17, RZ, PT ;  /* 0x000000ff1100720c */ /* 0x000fe40003f06270 */
[C---:B------:R-:W-:Y:S01]  /*0af0*/  SHF.L.W.U32.HI R4, R3.reuse, 0x2, R6 ;  /* 0x0000000203047819 */ /* 0x040fe20000010e06 */
[----:B------:R-:W-:-:S03]  /*0b00*/  IMAD.SHL.U32 R3, R3, 0x4, RZ ;  /* 0x0000000403037824 */ /* 0x000fc600078e00ff */
[----:B------:R-:W-:Y:S02]  /*0b10*/  SHF.R.S32.HI R5, RZ, 0x1f, R4 ;  /* 0x0000001fff057819 */ /* 0x000fe40000011404 */
[----:B------:R-:W-:Y:S02]  /*0b20*/  LOP3.LUT R17, R4, R17, RZ, 0x3c, !PT ;  /* 0x0000001104117212 */ /* 0x000fe400078e3cff */
[C---:B------:R-:W-:Y:S02]  /*0b30*/  LOP3.LUT R10, R5.reuse, R3, RZ, 0x3c, !PT ;  /* 0x00000003050a7212 */ /* 0x040fe400078e3cff */
[----:B------:R-:W-:Y:S02]  /*0b40*/  LOP3.LUT R11, R5, R4, RZ, 0x3c, !PT ;  /* 0x00000004050b7212 */ /* 0x000fe400078e3cff */
[----:B------:R-:W-:Y:S02]  /*0b50*/  SHF.R.U32.HI R5, RZ, 0x1e, R6 ;  /* 0x0000001eff057819 */ /* 0x000fe40000011606 */
[----:B------:R-:W-:-:S02]  /*0b60*/  ISETP.GE.AND P3, PT, R17, RZ, PT ;  /* 0x000000ff1100720c */ /* 0x000fc40003f66270 */
[----:B------:R-:W0:Y:S01]  /*0b70*/  I2F.F64.S64 R10, R10 ;  /* 0x0000000a000a7312 */ /* 0x000e220000301c00 */
[----:B------:R-:W-:-:S05]  /*0b80*/  LEA.HI R4, R4, R5, RZ, 0x1 ;  /* 0x0000000504047211 */ /* 0x000fca00078f08ff */
[----:B------:R-:W-:-:S05]  /*0b90*/  IMAD.MOV R5, RZ, RZ, -R4 ;  /* 0x000000ffff057224 */ /* 0x000fca00078e0a04 */
[----:B------:R-:W-:Y:S01]  /*0ba0*/  @!P0 MOV R4, R5 ;  /* 0x0000000500048202 */ /* 0x000fe20000000f00 */
[----:B0-----:R-:W0:-:S10]  /*0bb0*/  DMUL R2, R10, c[0x2][0x0] ;  /* 0x008000000a027a28 */ /* 0x001e140000000000 */
[----:B0-----:R-:W0:Y:S02]  /*0bc0*/  F2F.F32.F64 R2, R2 ;  /* 0x0000000200027310 */ /* 0x001e240000301000 */
[----:B0-----:R-:W-:-:S06]  /*0bd0*/  FSEL R6, -R2, R2, !P3 ;  /* 0x0000000202067208 */ /* 0x001fcc0005800100 */
.L_x_4:
[----:B------:R-:W-:Y:S05]  /*0be0*/  BSYNC B0 ;  /* 0x0000000000007941 */ /* 0x000fea0003800000 */
.L_x_3:
[----:B------:R-:W-:Y:S01]  /*0bf0*/  ISETP.GT.AND P0, PT, R13, 0x7f, !P2 ;  /* 0x0000007f0d00780c */ /* 0x000fe20005704270 */
[----:B------:R-:W-:-:S12]  /*0c00*/  IMAD.MOV.U32 R3, RZ, RZ, RZ ;  /* 0x000000ffff037224 */ /* 0x000fd800078e00ff */
[----:B------:R0:W2:Y:S01]  /*0c10*/  @P0 LDG.E.EL R3, [R8.64] ;  /* 0x0000000408030981 */ /* 0x0000a2000c2e1900 */
[----:B------:R-:W-:Y:S01]  /*0c20*/  IADD3 R13, R13, -0x80, RZ ;  /* 0xffffff800d0d7810 */ /* 0x000fe20007ffe0ff */
[----:B------:R-:W-:-:S03]  /*0c30*/  IMAD.MOV.U32 R14, RZ, RZ, RZ ;  /* 0x000000ffff0e7224 */ /* 0x000fc600078e00ff */
[----:B------:R-:W-:-:S03]  /*0c40*/  I2FP.F32.S32 R13, R13 ;  /* 0x0000000d000d7245 */ /* 0x000fc60000201400 */
[----:B------:R0:W5:Y:S01]  /*0c50*/  @P0 LDG.E.EL R14, [R8.64] ;  /* 0x00000004080e0981 */ /* 0x000162000c2e1900 */
[----:B------:R-:W-:Y:S01]  /*0c60*/  LOP3.LUT R2, R4, 0x1, RZ, 0xc0, !PT ;  /* 0x0000000104027812 */ /* 0x000fe200078ec0ff */
[----:B------:R-:W-:Y:S01]  /*0c70*/  FMUL R13, R13, -9.2103404998779296875 ;  /* 0xc1135d8e0d0d7820 */ /* 0x000fe20000400000 */
[----:B------:R-:W-:Y:S01]  /*0c80*/  FMUL.FTZ R11, R6, R6 ;  /* 0x00000006060b7220 */ /* 0x000fe20000410000 */
[----:B------:R-:W-:Y:S01]  /*0c90*/  IADD3 R12, R12, -0x80, RZ ;  /* 0xffffff800c0c7810 */ /* 0x000fe20007ffe0ff */
[----:B------:R-:W-:Y:S01]  /*0ca0*/  BSSY B0, `(.L_x_6) ;  /* 0x0000059000007945 */ /* 0x000fe20003800000 */
[----:B------:R-:W-:Y:S01]  /*0cb0*/  FMUL R13, R13, 0.0078125 ;  /* 0x3c0000000d0d7820 */ /* 0x000fe20000400000 */
[----:B------:R-:W-:Y:S01]  /*0cc0*/  ISETP.NE.U32.AND P3, PT, R2, 0x1, PT ;  /* 0x000000010200780c */ /* 0x000fe20003f65070 */
[----:B------:R-:W-:Y:S01]  /*0cd0*/  IMAD.MOV.U32 R2, RZ, RZ, -0x46b2bead ;  /* 0xb94d4153ff027424 */ /* 0x000fe200078e00ff */
[----:B------:R-:W-:Y:S01]  /*0ce0*/  I2FP.F32.S32 R12, R12 ;  /* 0x0000000c000c7245 */ /* 0x000fe20000201400 */
[----:B------:R-:W-:Y:S01]  /*0cf0*/  FMUL R13, R13, 1.4426950216293334961 ;  /* 0x3fb8aa3b0d0d7820 */ /* 0x000fe20000400000 */
[----:B0-----:R-:W-:Y:S01]  /*0d00*/  IADD3 R8, R4, 0x1, RZ ;  /* 0x0000000104087810 */ /* 0x001fe20007ffe0ff */
[----:B------:R-:W-:-:S02]  /*0d10*/  IMAD.MOV.U32 R4, RZ, RZ, -0x41d55558 ;  /* 0xbe2aaaa8ff047424 */ /* 0x000fc400078e00ff */
[----:B------:R-:W-:Y:S01]  /*0d20*/  FMUL R12, R12, -9.2103404998779296875 ;  /* 0xc1135d8e0c0c7820 */ /* 0x000fe20000400000 */
[----:B------:R-:W-:-:S03]  /*0d30*/  FSETP.GEU.AND P0, PT, R13, -126, PT ;  /* 0xc2fc00000d00780b */ /* 0x000fc60003f0e000 */
[----:B------:R-:W-:Y:S02]  /*0d40*/  FMUL R12, R12, 0.0078125 ;  /* 0x3c0000000c0c7820 */ /* 0x000fe40000400000 */
[----:B------:R-:W-:Y:S02]  /*0d50*/  @P3 IMAD.MOV.U32 R10, RZ, RZ, 0x37cbac00 ;  /* 0x37cbac00ff0a3424 */ /* 0x000fe400078e00ff */
[----:B------:R-:W-:Y:S02]  /*0d60*/  @P3 IMAD.MOV.U32 R4, RZ, RZ, -0x41000001 ;  /* 0xbeffffffff043424 */ /* 0x000fe400078e00ff */
[----:B------:R-:W-:-:S04]  /*0d70*/  @P3 FFMA.FTZ R2, R11, R10, -0.0013887860113754868507 ;  /* 0xbab607ed0b023423 */ /* 0x000fc8000001000a */
[----:B------:R-:W-:-:S04]  /*0d80*/  @!P0 FMUL R13, R13, 0.5 ;  /* 0x3f0000000d0d8820 */ /* 0x000fc80000400000 */
[----:B------:R-:W0:Y:S02]  /*0d90*/  MUFU.EX2 R16, R13 ;  /* 0x0000000d00107308 */ /* 0x000e240000000800 */
[----:B0-----:R-:W-:Y:S01]  /*0da0*/  @!P0 FMUL R16, R16, R16 ;  /* 0x0000001010108220 */ /* 0x001fe20000400000 */
[----:B------:R-:W-:Y:S01]  /*0db0*/  LOP3.LUT P0, RZ, R8, 0x2, RZ, 0xc0, !PT ;  /* 0x0000000208ff7812 */ /* 0x000fe2000780c0ff */
[----:B--2---:R-:W-:-:S04]  /*0dc0*/  FMUL R3, R3, 1000 ;  /* 0x447a000003037820 */ /* 0x004fc80000400000 */
[----:B------:R-:W-:Y:S01]  /*0dd0*/  FMUL R16, R3, R16 ;  /* 0x0000001003107220 */ /* 0x000fe20000400000 */
[----:B------:R-:W-:Y:S01]  /*0de0*/  IMAD.MOV.U32 R3, RZ, RZ, 0x3c0885e4 ;  /* 0x3c0885e4ff037424 */ /* 0x000fe200078e00ff */
[----:B------:R-:W-:Y:S02]  /*0df0*/  @P3 MOV R3, 0x3d2aaabb ;  /* 0x3d2aaabb00033802 */ /* 0x000fe40000000f00 */
[----:B------:R-:W-:-:S03]  /*0e00*/  FMUL R5, R16, 0.63661974668502807617 ;  /* 0x3f22f98310057820 */ /* 0x000fc60000400000 */
[C---:B------:R-:W-:Y:S01]  /*0e10*/  FFMA.FTZ R3, R11.reuse, R2, R3 ;  /* 0x000000020b037223 */ /* 0x040fe20000010003 */
[----:B------:R-:W-:Y:S01]  /*0e20*/  FSEL R2, R6, 1, !P3 ;  /* 0x3f80000006027808 */ /* 0x000fe20005800000 */
[----:B------:R-:W-:Y:S01]  /*0e30*/  FADD.FTZ R6, |R16|, -RZ ;  /* 0x800000ff10067221 */ /* 0x000fe20000010200 */
[----:B------:R-:W0:Y:S01]  /*0e40*/  F2I.FTZ.NTZ R5, R5 ;  /* 0x0000000500057305 */ /* 0x000e220000213100 */
[C---:B------:R-:W-:Y:S02]  /*0e50*/  FFMA.FTZ R3, R11.reuse, R3, R4 ;  /* 0x000000030b037223 */ /* 0x040fe40000010004 */
[----:B------:R-:W-:Y:S01]  /*0e60*/  FFMA.FTZ R11, R11, R2, RZ ;  /* 0x000000020b0b7223 */ /* 0x000fe200000100ff */
[----:B------:R-:W-:-:S03]  /*0e70*/  FSETP.GE.AND P3, PT, R6, 105615, PT ;  /* 0x47ce47800600780b */ /* 0x000fc60003f66000 */
[----:B------:R-:W-:-:S04]  /*0e80*/  FFMA.FTZ R2, R11, R3, R2 ;  /* 0x000000030b027223 */ /* 0x000fc80000010002 */
[----:B------:R-:W-:Y:S01]  /*0e90*/  @P0 FFMA.FTZ R2, R2, -1, RZ ;  /* 0xbf80000002020823 */ /* 0x000fe200000100ff */
[----:B0-----:R-:W-:-:S05]  /*0ea0*/  I2FP.F32.S32 R9, R5 ;  /* 0x0000000500097245 */ /* 0x001fca0000201400 */
[----:B------:R-:W-:-:S04]  /*0eb0*/  FFMA.FTZ R4, R9, -1.5707962512969970703, R16 ;  /* 0xbfc90fda09047823 */ /* 0x000fc80000010010 */
[----:B------:R-:W-:-:S04]  /*0ec0*/  FFMA.FTZ R4, R9, -7.5497894158615963534e-08, R4 ;  /* 0xb3a2216809047823 */ /* 0x000fc80000010004 */
[----:B------:R-:W-:Y:S01]  /*0ed0*/  FFMA.FTZ R3, R9, -5.3903029534742383927e-15, R4 ;  /* 0xa7c234c509037823 */ /* 0x000fe20000010004 */
[----:B------:R-:W-:Y:S01]  /*0ee0*/  FMUL R9, R12, 1.4426950216293334961 ;  /* 0x3fb8aa3b0c097820 */ /* 0x000fe20000400000 */
[----:B------:R-:W-:Y:S05]  /*0ef0*/  @!P3 BRA `(.L_x_7) ;  /* 0x000003300000b947 */ /* 0x000fea0003800000 */
[----:B------:R-:W-:-:S13]  /*0f00*/  FSETP.NEU.AND P0, PT, R6, +INF , PT ;  /* 0x7f8000000600780b */ /* 0x000fda0003f0d000 */
[----:B------:R-:W-:Y:S01]  /*0f10*/  @!P0 FMUL.FTZ R3, RZ, R16 ;  /* 0x00000010ff038220 */ /* 0x000fe20000410000 */
[----:B------:R-:W-:Y:S01]  /*0f20*/  @!P0 IMAD.MOV.U32 R5, RZ, RZ, RZ ;  /* 0x000000ffff058224 */ /* 0x000fe200078e00ff */
[----:B------:R-:W-:Y:S05]  /*0f30*/  @!P0 BRA `(.L_x_7) ;  /* 0x000002f000008947 */ /* 0x000fea0003800000 */
[----:B------:R-:W-:Y:S01]  /*0f40*/  SHF.R.U32.HI R18, RZ, 0x17, R16 ;  /* 0x00000017ff127819 */ /* 0x000fe20000011610 */
[----:B------:R-:W-:Y:S01]  /*0f50*/  IMAD.SHL.U32 R5, R16, 0x100, RZ ;  /* 0x0000010010057824 */ /* 0x000fe200078e00ff */
[----:B------:R-:W-:Y:S01]  /*0f60*/  MOV R8, RZ ;  /* 0x000000ff00087202 */ /* 0x000fe20000000f00 */
[----:B------:R-:W-:Y:S01]  /*0f70*/  IMAD.MOV.U32 R4, RZ, RZ, RZ ;  /* 0x000000ffff047224 */ /* 0x000fe200078e00ff */
[----:B------:R-:W-:Y:S01]  /*0f80*/  LOP3.LUT R3, R18, 0xe0, RZ, 0xc0, !PT ;  /* 0x000000e012037812 */ /* 0x000fe200078ec0ff */
[----:B------:R-:W-:Y:S01]  /*0f90*/  IMAD.MOV.U32 R15, RZ, RZ, RZ ;  /* 0x000000ffff0f7224 */ /* 0x000fe200078e00ff */
[----:B------:R-:W-:Y:S02]  /*0fa0*/  LOP3.LUT R17, R5, 0x80000000, RZ, 0xfc, !PT ;  /* 0x8000000005117812 */ /* 0x000fe400078efcff */
[----:B------:R-:W-:Y:S01]  /*0fb0*/  IADD3 R6, R3, -0x80, RZ ;  /* 0xffffff8003067810 */ /* 0x000fe20007ffe0ff */
[----:B------:R-:W-:-:S03]  /*0fc0*/  IMAD.MOV.U32 R3, RZ, RZ, R1 ;  /* 0x000000ffff037224 */ /* 0x000fc600078e0001 */
[----:B------:R-:W-:Y:S02]  /*0fd0*/  SHF.R.U32.HI R6, RZ, 0x5, R6 ;  /* 0x00000005ff067819 */ /* 0x000fe40000011606 */
.L_x_8:
[----:B------:R-:W-:-:S04]  /*0fe0*/  IADD3 R12, P0, R8, c[0x4][0x8], RZ ;  /* 0x01000200080c7a10 */ /* 0x000fc80007f1e0ff */
[----:B------:R-:W-:-:S05]  /*0ff0*/  IADD3.X R13, R15, c[0x4][0xc], RZ, P0, !PT ;  /* 0x010003000f0d7a10 */ /* 0x000fca00007fe4ff */
[----:B------:R-:W2:Y:S01]  /*1000*/  LDG.E.CONSTANT R11, [R12.64] ;  /* 0x000000040c0b7981 */ /* 0x000ea2000c1e9900 */
[----:B------:R-:W-:Y:S01]  /*1010*/  IADD3 R8, P3, R8, 0x4, RZ ;  /* 0x0000000408087810 */ /* 0x000fe20007f7e0ff */
[----:B------:R-:W-:-:S03]  /*1020*/  IMAD.MOV.U32 R5, RZ, RZ, RZ ;  /* 0x000000ffff057224 */ /* 0x000fc600078e00ff */
        /* <DEDUP_REMOVED lines=17> */
[C-C-:B------:R-:W-:Y:S02]  /*1140*/  SHF.L.W.U32.HI R5, R3.reuse, 0x2, R6.reuse ;  /* 0x0000000203057819 */ /* 0x140fe40000010e06 */
[----:B------:R-:W-:Y:S02]  /*1150*/  SHF.L.U32 R3, R3, 0x2, RZ ;  /* 0x0000000203037819 */ /* 0x000fe400000006ff */
[----:B------:R-:W-:Y:S02]  /*1160*/  SHF.R.S32.HI R8, RZ, 0x1f, R5 ;  /* 0x0000001fff087819 */ /* 0x000fe40000011405 */
[----:B------:R-:W-:-:S02]  /*1170*/  SHF.R.U32.HI R6, RZ, 0x1e, R6 ;  /* 0x0000001eff067819 */ /* 0x000fc40000011606 */
[C---:B------:R-:W-:Y:S02]  /*1180*/  LOP3.LUT R10, R8.reuse, R3, RZ, 0x3c, !PT ;  /* 0x00000003080a7212 */ /* 0x040fe400078e3cff */
[----:B------:R-:W-:Y:S02]  /*1190*/  LOP3.LUT R11, R8, R5, RZ, 0x3c, !PT ;  /* 0x00000005080b7212 */ /* 0x000fe400078e3cff */
[C---:B------:R-:W-:Y:S02]  /*11a0*/  LOP3.LUT R16, R5.reuse, R16, RZ, 0x3c, !PT ;  /* 0x0000001005107212 */ /* 0x040fe400078e3cff */
[----:B------:R-:W-:Y:S02]  /*11b0*/  LEA.HI R5, R5, R6, RZ, 0x1 ;  /* 0x0000000605057211 */ /* 0x000fe400078f08ff */
[----:B------:R-:W1:Y:S01]  /*11c0*/  I2F.F64.S64 R10, R10 ;  /* 0x0000000a000a7312 */ /* 0x000e620000301c00 */
[----:B------:R-:W-:Y:S02]  /*11d0*/  ISETP.GE.AND P3, PT, R16, RZ, PT ;  /* 0x000000ff1000720c */ /* 0x000fe40003f66270 */
[----:B------:R-:W-:-:S04]  /*11e0*/  IMAD.MOV R3, RZ, RZ, -R5 ;  /* 0x000000ffff037224 */ /* 0x000fc800078e0a05 */
[----:B------:R-:W-:Y:S01]  /*11f0*/  @!P0 IMAD.MOV.U32 R5, RZ, RZ, R3 ;  /* 0x000000ffff058224 */ /* 0x000fe200078e0003 */
[----:B-1----:R-:W1:-:S10]  /*1200*/  DMUL R12, R10, c[0x2][0x0] ;  /* 0x008000000a0c7a28 */ /* 0x002e540000000000 */
[----:B-1----:R-:W1:Y:S02]  /*1210*/  F2F.F32.F64 R12, R12 ;  /* 0x0000000c000c7310 */ /* 0x002e640000301000 */
[----:B-1----:R-:W-:-:S06]  /*1220*/  FSEL R3, -R12, R12, !P3 ;  /* 0x0000000c0c037208 */ /* 0x002fcc0005800100 */
.L_x_7:
[----:B0-----:R-:W-:Y:S05]  /*1230*/  BSYNC B0 ;  /* 0x0000000000007941 */ /* 0x001fea0003800000 */
.L_x_6:
[----:B------:R-:W-:Y:S01]  /*1240*/  FSETP.GEU.AND P0, PT, R9, -126, PT ;  /* 0xc2fc00000900780b */ /* 0x000fe20003f0e000 */
[----:B-----5:R-:W-:Y:S01]  /*1250*/  FMUL R14, R14, 1000 ;  /* 0x447a00000e0e7820 */ /* 0x020fe20000400000 */
[----:B------:R-:W-:Y:S01]  /*1260*/  LOP3.LUT R4, R5, 0x1, RZ, 0xc0, !PT ;  /* 0x0000000105047812 */ /* 0x000fe200078ec0ff */
[----:B------:R-:W-:Y:S01]  /*1270*/  IMAD.MOV.U32 R11, RZ, RZ, 0x3c0885e4 ;  /* 0x3c0885e4ff0b7424 */ /* 0x000fe200078e00ff */
[----:B------:R-:W-:Y:S02]  /*1280*/  BSSY B0, `(.L_x_9) ;  /* 0x0000051000007945 */ /* 0x000fe40003800000 */
[----:B------:R-:W-:Y:S01]  /*1290*/  ISETP.NE.U32.AND P3, PT, R4, 0x1, PT ;  /* 0x000000010400780c */ /* 0x000fe20003f65070 */
[----:B------:R-:W-:-:S06]  /*12a0*/  IMAD.MOV.U32 R4, RZ, RZ, -0x46b2bead ;  /* 0xb94d4153ff047424 */ /* 0x000fcc00078e00ff */
[----:B------:R-:W-:-:S04]  /*12b0*/  @!P0 FMUL R9, R9, 0.5 ;  /* 0x3f00000009098820 */ /* 0x000fc80000400000 */
[----:B------:R0:W1:Y:S02]  /*12c0*/  MUFU.EX2 R13, R9 ;  /* 0x00000009000d7308 */ /* 0x0000640000000800 */
[----:B------:R-:W-:Y:S01]  /*12d0*/  @!P3 IMAD.MOV.U32 R6, RZ, RZ, 0x37cbac00 ;  /* 0x37cbac00ff06b424 */ /* 0x000fe200078e00ff */
[----:B------:R-:W-:Y:S01]  /*12e0*/  @!P3 MOV R11, 0x3d2aaabb ;  /* 0x3d2aaabb000bb802 */ /* 0x000fe20000000f00 */
[C---:B0-----:R-:W-:Y:S01]  /*12f0*/  FMUL.FTZ R9, R3.reuse, R3 ;  /* 0x0000000303097220 */ /* 0x041fe20000410000 */
[----:B------:R-:W-:-:S03]  /*1300*/  FSEL R3, R3, 1, P3 ;  /* 0x3f80000003037808 */ /* 0x000fc60001800000 */
[C---:B------:R-:W-:Y:S01]  /*1310*/  @!P3 FFMA.FTZ R4, R9.reuse, R6, -0.0013887860113754868507 ;  /* 0xbab607ed0904b423 */ /* 0x040fe20000010006 */
[----:B------:R-:W-:Y:S01]  /*1320*/  IMAD.MOV.U32 R6, RZ, RZ, -0x41d55558 ;  /* 0xbe2aaaa8ff067424 */ /* 0x000fe200078e00ff */
[----:B------:R-:W-:Y:S01]  /*1330*/  FFMA.FTZ R10, R9, R3, RZ ;  /* 0x00000003090a7223 */ /* 0x000fe200000100ff */
[----:B-1----:R-:W-:Y:S01]  /*1340*/  @!P0 FMUL R13, R13, R13 ;  /* 0x0000000d0d0d8220 */ /* 0x002fe20000400000 */
[----:B------:R-:W-:Y:S01]  /*1350*/  @!P3 IMAD.MOV.U32 R6, RZ, RZ, -0x41000001 ;  /* 0xbeffffffff06b424 */ /* 0x000fe200078e00ff */
[----:B------:R-:W-:Y:S01]  /*1360*/  FFMA.FTZ R11, R9, R4, R11 ;  /* 0x00000004090b7223 */ /* 0x000fe2000001000b */
[----:B------:R-:W-:Y:S01]  /*1370*/  LOP3.LUT P0, RZ, R5, 0x2, RZ, 0xc0, !PT ;  /* 0x0000000205ff7812 */ /* 0x000fe2000780c0ff */
[----:B------:R-:W-:Y:S02]  /*1380*/  FMUL R13, R14, R13 ;  /* 0x0000000d0e0d7220 */ /* 0x000fe40000400000 */
[----:B------:R-:W-:Y:S02]  /*1390*/  FFMA.FTZ R6, R9, R11, R6 ;  /* 0x0000000b09067223 */ /* 0x000fe40000010006 */
[C---:B------:R-:W-:Y:S01]  /*13a0*/  FMUL R8, R13.reuse, 0.63661974668502807617 ;  /* 0x3f22f9830d087820 */ /* 0x040fe20000400000 */
[----:B------:R-:W-:Y:S01]  /*13b0*/  FADD.FTZ R12, |R13|, -RZ ;  /* 0x800000ff0d0c7221 */ /* 0x000fe20000010200 */
[----:B------:R-:W-:-:S04]  /*13c0*/  FFMA.FTZ R3, R10, R6, R3 ;  /* 0x000000060a037223 */ /* 0x000fc80000010003 */
[----:B------:R-:W0:Y:S01]  /*13d0*/  F2I.FTZ.NTZ R8, R8 ;  /* 0x0000000800087305 */ /* 0x000e220000213100 */
[----:B------:R-:W-:Y:S01]  /*13e0*/  FSETP.GE.AND P3, PT, R12, 105615, PT ;  /* 0x47ce47800c00780b */ /* 0x000fe20003f66000 */
        /* <DEDUP_REMOVED lines=20> */
.L_x_11:
        /* <DEDUP_REMOVED lines=9> */
[----:B--2---:R-:W-:-:S05]  /*15c0*/  IMAD.WIDE.U32 R8, R16, R11, R8 ;  /* 0x0000000b10087225 */ /* 0x004fca00078e0008 */
[----:B------:R0:W-:Y:S01]  /*15d0*/  STL [R5], R8 ;  /* 0x0000000805007387 */ /* 0x0001e20000100800 */
[----:B------:R-:W-:Y:S02]  /*15e0*/  MOV R4, R9 ;  /* 0x0000000900047202 */ /* 0x000fe40000000f00 */
[----:B0-----:R-:W-:-:S04]  /*15f0*/  IADD3 R5, R5, 0x4, RZ ;  /* 0x0000000405057810 */ /* 0x001fc80007ffe0ff */
        /* <DEDUP_REMOVED lines=20> */
[----:B------:R-:W-:-:S04]  /*1740*/  IMAD.MOV R6, RZ, RZ, -R8 ;  /* 0x000000ffff067224 */ /* 0x000fc800078e0a08 */
[----:B------:R-:W-:Y:S01]  /*1750*/  @!P0 IMAD.MOV.U32 R8, RZ, RZ, R6 ;  /* 0x000000ffff088224 */ /* 0x000fe200078e0006 */
[----:B0-----:R-:W0:-:S10]  /*1760*/  DMUL R4, R10, c[0x2][0x0] ;  /* 0x008000000a047a28 */ /* 0x001e140000000000 */
[----:B0-----:R-:W0:Y:S02]  /*1770*/  F2F.F32.F64 R4, R4 ;  /* 0x0000000400047310 */ /* 0x001e240000301000 */
[----:B0-----:R-:W-:-:S06]  /*1780*/  FSEL R6, -R4, R4, !P3 ;  /* 0x0000000404067208 */ /* 0x001fcc0005800100 */
.L_x_10:
[----:B------:R-:W-:Y:S05]  /*1790*/  BSYNC B0 ;  /* 0x0000000000007941 */ /* 0x000fea0003800000 */
.L_x_9:
[----:B------:R-:W-:Y:S01]  /*17a0*/  LOP3.LUT R4, R8, 0x1, RZ, 0xc0, !PT ;  /* 0x0000000108047812 */ /* 0x000fe200078ec0ff */
[----:B------:R-:W-:Y:S01]  /*17b0*/  FMUL.FTZ R12, R6, R6 ;  /* 0x00000006060c7220 */ /* 0x000fe20000410000 */
[----:B------:R-:W-:Y:S01]  /*17c0*/  IMAD.MOV.U32 R9, RZ, RZ, 0x3c0885e4 ;  /* 0x3c0885e4ff097424 */ /* 0x000fe200078e00ff */
[----:B------:R-:W-:Y:S01]  /*17d0*/  LOP3.LUT P3, RZ, R8, 0x2, RZ, 0xc0, !PT ;  /* 0x0000000208ff7812 */ /* 0x000fe2000786c0ff */
[----:B------:R-:W-:Y:S01]  /*17e0*/  IMAD.MOV.U32 R10, RZ, RZ, -0x41d55558 ;  /* 0xbe2aaaa8ff0a7424 */ /* 0x000fe200078e00ff */
[----:B------:R-:W-:Y:S01]  /*17f0*/  ISETP.NE.U32.AND P0, PT, R4, 0x1, PT ;  /* 0x000000010400780c */ /* 0x000fe20003f05070 */
[----:B------:R-:W-:Y:S01]  /*1800*/  IMAD.MOV.U32 R4, RZ, RZ, -0x46b2bead ;  /* 0xb94d4153ff047424 */ /* 0x000fe200078e00ff */
[----:B------:R-:W-:-:S11]  /*1810*/  FSEL R0, R0, R3, !P1 ;  /* 0x0000000300007208 */ /* 0x000fd60004800000 */
[----:B------:R-:W-:Y:S01]  /*1820*/  @!P0 MOV R5, 0x37cbac00 ;  /* 0x37cbac0000058802 */ /* 0x000fe20000000f00 */
[----:B------:R-:W-:Y:S02]  /*1830*/  @!P0 IMAD.MOV.U32 R9, RZ, RZ, 0x3d2aaabb ;  /* 0x3d2aaabbff098424 */ /* 0x000fe400078e00ff */
[----:B------:R-:W-:Y:S02]  /*1840*/  @!P0 IMAD.MOV.U32 R10, RZ, RZ, -0x41000001 ;  /* 0xbeffffffff0a8424 */ /* 0x000fe400078e00ff */
[----:B------:R-:W-:Y:S01]  /*1850*/  @!P0 FFMA.FTZ R4, R12, R5, -0.0013887860113754868507 ;  /* 0xbab607ed0c048423 */ /* 0x000fe20000010005 */
[----:B------:R-:W-:-:S03]  /*1860*/  FSEL R5, R6, 1, P0 ;  /* 0x3f80000006057808 */ /* 0x000fc60000000000 */
[C---:B------:R-:W-:Y:S02]  /*1870*/  FFMA.FTZ R9, R12.reuse, R4, R9 ;  /* 0x000000040c097223 */ /* 0x040fe40000010009 */
[C---:B------:R-:W-:Y:S02]  /*1880*/  FFMA.FTZ R4, R12.reuse, R5, RZ ;  /* 0x000000050c047223 */ /* 0x040fe400000100ff */
[----:B------:R-:W-:-:S04]  /*1890*/  FFMA.FTZ R10, R12, R9, R10 ;  /* 0x000000090c0a7223 */ /* 0x000fc8000001000a */
[----:B------:R-:W-:Y:S01]  /*18a0*/  FFMA.FTZ R5, R4, R10, R5 ;  /* 0x0000000a04057223 */ /* 0x000fe20000010005 */
[----:B------:R-:W-:-:S03]  /*18b0*/  IMAD.MOV.U32 R4, RZ, RZ, 0x2 ;  /* 0x00000002ff047424 */ /* 0x000fc600078e00ff */
[----:B------:R-:W-:-:S05]  /*18c0*/  @P3 FFMA.FTZ R5, R5, -1, RZ ;  /* 0xbf80000005053823 */ /* 0x000fca00000100ff */
[----:B------:R-:W-:Y:S01]  /*18d0*/  FSEL R5, R2, R5, !P1 ;  /* 0x0000000502057208 */ /* 0x000fe20004800000 */
[----:B------:R-:W-:-:S03]  /*18e0*/  IMAD.WIDE R2, R7, R4, c[0x0][0x168] ;  /* 0x00005a0007027625 */ /* 0x000fc600078e0204 */
[----:B------:R-:W-:Y:S01]  /*18f0*/  F2FP.BF16.PACK_AB R5, R5, R0 ;  /* 0x000000000505723e */ /* 0x000fe200000010ff */
[----:B------:R-:W-:Y:S06]  /*1900*/  @P2 EXIT ;  /* 0x000000000000294d */ /* 0x000fec0003800000 */
[----:B------:R-:W-:Y:S01]  /*1910*/  STG.E [R2.64], R5 ;  /* 0x0000000502007986 */ /* 0x000fe2000c101904 */
[----:B------:R-:W-:Y:S05]  /*1920*/  EXIT ;  /* 0x000000000000794d */ /* 0x000fea0003800000 */
.L_x_12:
[----:B------:R-:W-:-:S00]  /*1930*/  BRA `(.L_x_12) ;  /* 0xfffffff000007947 */ /* 0x000fc0000383ffff */
[----:B------:R-:W-:-:S00]  /*1940*/  NOP ;  /* 0x0000000000007918 */ /* 0x000fc00000000000 */
        /* <DEDUP_REMOVED lines=11> */
.L_x_13:


//--------------------- .nv.global.init           --------------------------
	.section	.nv.global.init,"aw",@progbits
	.align	4
.nv.global.init:
	.type		__cudart_i2opi_f,@object
	.size		__cudart_i2opi_f,(_$_str - __cudart_i2opi_f)
__cudart_i2opi_f:
        /*0000*/ 	.byte	0x41, 0x90, 0x43, 0x3c, 0x99, 0x95, 0x62, 0xdb, 0xc0, 0xdd, 0x34, 0xf5, 0xd1, 0x57, 0x27, 0xfc
        /*0010*/ 	.byte	0x29, 0x15, 0x44, 0x4e, 0x6e, 0x83, 0xf9, 0xa2
	.type		_$_str,@object
	.size		_$_str,(.L_0 - _$_str)
_$_str:
        /*0018*/ 	.byte	0x5f, 0x5f, 0x43, 0x55, 0x44, 0x41, 0x5f, 0x46, 0x54, 0x5a, 0x00
.L_0:
